	.headerflags	@"EF_CUDA_TEXMODE_UNIFIED EF_CUDA_64BIT_ADDRESS EF_CUDA_ACCELERATORS EF_CUDA_SM90 EF_CUDA_VIRTUAL_SM(EF_CUDA_SM90)"
	.elftype	@"ET_EXEC"


//--------------------- .nv.info                  --------------------------
	.section	.nv.info,"",@"SHT_CUDA_INFO"
	.align	4


	//----- nvinfo : EIATTR_REGCOUNT
	.align		4
        /*0000*/ 	.byte	0x04, 0x2f
        /*0002*/ 	.short	(.L_1 - .L_0)
	.align		4
.L_0:
        /*0004*/ 	.word	index@(triton_poi_fused_addmm_relu_12)
        /*0008*/ 	.word	0x0000000c


	//----- nvinfo : EIATTR_MIN_STACK_SIZE
	.align		4
.L_1:
        /*000c*/ 	.byte	0x04, 0x12
        /*000e*/ 	.short	(.L_3 - .L_2)
	.align		4
.L_2:
        /*0010*/ 	.word	index@(triton_poi_fused_addmm_relu_12)
        /*0014*/ 	.word	0x00000000


	//----- nvinfo : EIATTR_FRAME_SIZE
	.align		4
.L_3:
        /*0018*/ 	.byte	0x04, 0x11
        /*001a*/ 	.short	(.L_5 - .L_4)
	.align		4
.L_4:
        /*001c*/ 	.word	index@(triton_poi_fused_addmm_relu_12)
        /*0020*/ 	.word	0x00000000


	//----- nvinfo : EIATTR_MIN_STACK_SIZE
	.align		4
.L_5:
        /*0024*/ 	.byte	0x04, 0x12
        /*0026*/ 	.short	(.L_7 - .L_6)
	.align		4
.L_6:
        /*0028*/ 	.word	index@(triton_poi_fused_addmm_relu_12)
        /*002c*/ 	.word	0x00000000
.L_7:


//--------------------- .nv.info.triton_poi_fused_addmm_relu_12 --------------------------
	.section	.nv.info.triton_poi_fused_addmm_relu_12,"",@"SHT_CUDA_INFO"
	.sectionflags	@""
	.align	4


	//----- nvinfo : EIATTR_CUDA_API_VERSION
	.align		4
        /*0000*/ 	.byte	0x04, 0x37
        /*0002*/ 	.short	(.L_9 - .L_8)
.L_8:
        /*0004*/ 	.word	0x0000007c


	//----- nvinfo : EIATTR_KPARAM_INFO
	.align		4
.L_9:
        /*0008*/ 	.byte	0x04, 0x17
        /*000a*/ 	.short	(.L_11 - .L_10)
.L_10:
        /*000c*/ 	.word	0x00000000
        /*0010*/ 	.short	0x0002
        /*0012*/ 	.short	0x0010
        /*0014*/ 	.byte	0x00, 0xf0, 0x11, 0x00


	//----- nvinfo : EIATTR_KPARAM_INFO
	.align		4
.L_11:
        /*0018*/ 	.byte	0x04, 0x17
        /*001a*/ 	.short	(.L_13 - .L_12)
.L_12:
        /*001c*/ 	.word	0x00000000
        /*0020*/ 	.short	0x0001
        /*0022*/ 	.short	0x0008
        /*0024*/ 	.byte	0x00, 0xf4, 0x21, 0x00


	//----- nvinfo : EIATTR_KPARAM_INFO
	.align		4
.L_13:
        /*0028*/ 	.byte	0x04, 0x17
        /*002a*/ 	.short	(.L_15 - .L_14)
.L_14:
        /*002c*/ 	.word	0x00000000
        /*0030*/ 	.short	0x0000
        /*0032*/ 	.short	0x0000
        /*0034*/ 	.byte	0x00, 0xf4, 0x21, 0x00


	//----- nvinfo : EIATTR_SPARSE_MMA_MASK
	.align		4
.L_15:
        /*0038*/ 	.byte	0x03, 0x50
        /*003a*/ 	.short	0x0000


	//----- nvinfo : EIATTR_MAXREG_COUNT
	.align		4
        /*003c*/ 	.byte	0x03, 0x1b
        /*003e*/ 	.short	0x00ff


	//----- nvinfo : EIATTR_EXIT_INSTR_OFFSETS
	.align		4
        /*0040*/ 	.byte	0x04, 0x1c
        /*0042*/ 	.short	(.L_17 - .L_16)


	//   ....[0]....
.L_16:
        /*0044*/ 	.word	0x00000190


	//   ....[1]....
        /*0048*/ 	.word	0x000001b0


	//----- nvinfo : EIATTR_REQNTID
	.align		4
.L_17:
        /*004c*/ 	.byte	0x04, 0x10
        /*004e*/ 	.short	(.L_19 - .L_18)
.L_18:
        /*0050*/ 	.word	0x00000020
        /*0054*/ 	.word	0x00000001
        /*0058*/ 	.word	0x00000001


	//----- nvinfo : EIATTR_CBANK_PARAM_SIZE
	.align		4
.L_19:
        /*005c*/ 	.byte	0x03, 0x19
        /*005e*/ 	.short	0x0014


	//----- nvinfo : EIATTR_PARAM_CBANK
	.align		4
        /*0060*/ 	.byte	0x04, 0x0a
        /*0062*/ 	.short	(.L_21 - .L_20)
	.align		4
.L_20:
        /*0064*/ 	.word	index@(.nv.constant0.triton_poi_fused_addmm_relu_12)
        /*0068*/ 	.short	0x0210
        /*006a*/ 	.short	0x0014


	//----- nvinfo : EIATTR_SW_WAR
	.align		4
.L_21:
        /*006c*/ 	.byte	0x04, 0x36
        /*006e*/ 	.short	(.L_23 - .L_22)
.L_22:
        /*0070*/ 	.word	0x00000008
.L_23:


//--------------------- .nv.callgraph             --------------------------
	.section	.nv.callgraph,"",@"SHT_CUDA_CALLGRAPH"
	.align	4
	.sectionentsize	8
	.align		4
        /*0000*/ 	.word	0x00000000
	.align		4
        /*0004*/ 	.word	0xffffffff
	.align		4
        /*0008*/ 	.word	0x00000000
	.align		4
        /*000c*/ 	.word	0xfffffffe
	.align		4
        /*0010*/ 	.word	0x00000000
	.align		4
        /*0014*/ 	.word	0xfffffffd
	.align		4
        /*0018*/ 	.word	0x00000000
	.align		4
        /*001c*/ 	.word	0xfffffffc


//--------------------- .text.triton_poi_fused_addmm_relu_12 --------------------------
	.section	.text.triton_poi_fused_addmm_relu_12,"ax",@progbits
	.align	128
        .global         triton_poi_fused_addmm_relu_12
        .type           triton_poi_fused_addmm_relu_12,@function
        .size           triton_poi_fused_addmm_relu_12,(.L_x_1 - triton_poi_fused_addmm_relu_12)
        .other          triton_poi_fused_addmm_relu_12,@"STO_CUDA_ENTRY STV_DEFAULT"
triton_poi_fused_addmm_relu_12:
.text.triton_poi_fused_addmm_relu_12:
[----:B------:R-:W0:Y:S02]  /*0000*/  LDC R1, c[0x0][0x28] ;  /* 0x00000a00ff017b82 */ /* 0x000e240000000800 */
[----:B------:R-:W1:Y:S01]  /*0010*/  S2R R8, SR_TID.X ;  /* 0x0000000000087919 */ /* 0x000e620000002100 */
[----:B------:R-:W2:Y:S01]  /*0020*/  LDC.64 R4, c[0x0][0x218] ;  /* 0x00008600ff047b82 */ /* 0x000ea20000000a00 */
[----:B------:R-:W-:Y:S01]  /*0030*/  ULDC.64 UR4, c[0x0][0x208] ;  /* 0x0000820000047ab9 */ /* 0x000fe20000000a00 */
[----:B------:R-:W3:Y:S06]  /*0040*/  S2R R7, SR_CTAID.X ;  /* 0x0000000000077919 */ /* 0x000eec0000002500 */
[----:B------:R-:W4:Y:S01]  /*0050*/  LDC.64 R2, c[0x0][0x210] ;  /* 0x00008400ff027b82 */ /* 0x000f220000000a00 */
[----:B-1----:R-:W-:-:S02]  /*0060*/  LOP3.LUT R0, R8, 0x7, RZ, 0xc0, !PT ;  /* 0x0000000708007812 */ /* 0x002fc400078ec0ff */
[----:B---3--:R-:W-:-:S03]  /*0070*/  SHF.R.U32.HI R6, RZ, 0x1c, R7 ;  /* 0x0000001cff067819 */ /* 0x008fc60000011607 */
[----:B------:R-:W-:Y:S01]  /*0080*/  IMAD R7, R7, 0x8, R0 ;  /* 0x0000000807077824 */ /* 0x000fe200078e0200 */
[----:B------:R-:W-:-:S03]  /*0090*/  SGXT.U32 R0, R6, 0x1 ;  /* 0x000000010600781a */ /* 0x000fc60000000000 */
[C---:B----4-:R-:W-:Y:S01]  /*00a0*/  IMAD.WIDE R2, R7.reuse, 0x4, R2 ;  /* 0x0000000407027825 */ /* 0x050fe200078e0202 */
[----:B------:R-:W-:-:S03]  /*00b0*/  ISETP.GE.AND P0, PT, R7, 0x8, PT ;  /* 0x000000080700780c */ /* 0x000fc60003f06270 */
[----:B------:R-:W-:-:S05]  /*00c0*/  IMAD.IADD R0, R7, 0x1, R0 ;  /* 0x0000000107007824 */ /* 0x000fca00078e0200 */
[----:B------:R-:W-:-:S05]  /*00d0*/  LOP3.LUT R0, R0, 0xfffffffe, RZ, 0xc0, !PT ;  /* 0xfffffffe00007812 */ /* 0x000fca00078ec0ff */
[----:B------:R-:W-:Y:S02]  /*00e0*/  IMAD.IADD R9, R7, 0x1, -R0 ;  /* 0x0000000107097824 */ /* 0x000fe400078e0a00 */
[----:B------:R-:W-:Y:S02]  /*00f0*/  IMAD.MOV.U32 R0, RZ, RZ, RZ ;  /* 0x000000ffff007224 */ /* 0x000fe400078e00ff */
[----:B--2---:R-:W-:-:S04]  /*0100*/  IMAD.WIDE R4, R9, 0x4, R4 ;  /* 0x0000000409047825 */ /* 0x004fc800078e0204 */
[----:B------:R-:W-:Y:S01]  /*0110*/  IMAD.MOV.U32 R9, RZ, RZ, RZ ;  /* 0x000000ffff097224 */ /* 0x000fe200078e00ff */
[----:B------:R-:W2:Y:S05]  /*0120*/  @!P0 LDG.E R0, desc[UR4][R2.64] ;  /* 0x0000000402008981 */ /* 0x000eaa000c1e1900 */
[----:B------:R-:W2:Y:S01]  /*0130*/  @!P0 LDG.E.EL R9, desc[UR4][R4.64] ;  /* 0x0000000404098981 */ /* 0x000ea2000c2e1900 */
[----:B------:R-:W-:-:S04]  /*0140*/  LOP3.LUT P0, RZ, R8, 0x18, RZ, 0xc0, !PT ;  /* 0x0000001808ff7812 */ /* 0x000fc8000780c0ff */
[----:B------:R-:W-:Y:S01]  /*0150*/  ISETP.LT.AND P0, PT, R7, 0x8, !P0 ;  /* 0x000000080700780c */ /* 0x000fe20004701270 */
[----:B--2---:R-:W-:Y:S01]  /*0160*/  FADD R6, R9, R0 ;  /* 0x0000000009067221 */ /* 0x004fe20000000000 */
[----:B------:R-:W-:-:S04]  /*0170*/  FSETP.GEU.AND P1, PT, R0, -R9, PT ;  /* 0x800000090000720b */ /* 0x000fc80003f2e000 */
[----:B------:R-:W-:-:S07]  /*0180*/  FSEL R7, R6, RZ, P1 ;  /* 0x000000ff06077208 */ /* 0x000fce0000800000 */
[----:B------:R-:W-:Y:S05]  /*0190*/  @!P0 EXIT ;  /* 0x000000000000894d */ /* 0x000fea0003800000 */
[----:B------:R-:W-:Y:S01]  /*01a0*/  STG.E desc[UR4][R2.64], R7 ;  /* 0x0000000702007986 */ /* 0x000fe2000c101904 */
[----:B------:R-:W-:Y:S05]  /*01b0*/  EXIT ;  /* 0x000000000000794d */ /* 0x000fea0003800000 */
.L_x_0:
[----:B------:R-:W-:-:S00]  /*01c0*/  BRA `(.L_x_0) ;  /* 0xfffffffc00fc7947 */ /* 0x000fc0000383ffff */
[----:B------:R-:W-:-:S00]  /*01d0*/  NOP ;  /* 0x0000000000007918 */ /* 0x000fc00000000000 */
        /* <DEDUP_REMOVED lines=10> */
.L_x_1:


//--------------------- .nv.constant0.triton_poi_fused_addmm_relu_12 --------------------------
	.section	.nv.constant0.triton_poi_fused_addmm_relu_12,"a",@progbits
	.sectionflags	@""
	.align	4
.nv.constant0.triton_poi_fused_addmm_relu_12:
	.zero		548
